//
// Generated by NVIDIA NVVM Compiler
//
// Compiler Build ID: CL-36424714
// Cuda compilation tools, release 13.0, V13.0.88
// Based on NVVM 20.0.0
//

.version 9.0
.target sm_100
.address_size 64

	// .globl	_Z9pi_kernelPffii
// _ZZ9pi_kernelPffiiE16prox_partial_sum has been demoted

.visible .entry _Z9pi_kernelPffii(
	.param .u64 .ptr .align 1 _Z9pi_kernelPffii_param_0,
	.param .f32 _Z9pi_kernelPffii_param_1,
	.param .u32 _Z9pi_kernelPffii_param_2,
	.param .u32 _Z9pi_kernelPffii_param_3
)
{
	.reg .pred 	%p<12>;
	.reg .b32 	%r<39>;
	.reg .b32 	%f<35>;
	.reg .b64 	%rd<3>;
	.reg .b64 	%fd<44>;
	// demoted variable
	.shared .align 4 .b8 _ZZ9pi_kernelPffiiE16prox_partial_sum[4096];
	ld.param.u64 	%rd1, [_Z9pi_kernelPffii_param_0];
	ld.param.f32 	%f8, [_Z9pi_kernelPffii_param_1];
	ld.param.u32 	%r18, [_Z9pi_kernelPffii_param_2];
	ld.param.u32 	%r19, [_Z9pi_kernelPffii_param_3];
	mov.u32 	%r20, %ctaid.x;
	mov.u32 	%r38, %ntid.x;
	mov.u32 	%r2, %tid.x;
	mad.lo.s32 	%r21, %r20, %r38, %r2;
	shl.b32 	%r22, %r2, 2;
	mov.u32 	%r23, _ZZ9pi_kernelPffiiE16prox_partial_sum;
	add.s32 	%r3, %r23, %r22;
	mov.b32 	%r24, 0;
	st.shared.u32 	[%r3], %r24;
	mul.lo.s32 	%r4, %r18, %r21;
	setp.lt.s32 	%p1, %r18, 1;
	setp.ge.s32 	%p2, %r4, %r19;
	or.pred  	%p3, %p1, %p2;
	@%p3 bra 	$L__BB0_7;
	cvt.f64.f32 	%fd1, %f8;
	add.s32 	%r25, %r4, %r18;
	min.s32 	%r5, %r25, %r19;
	add.s32 	%r26, %r4, 1;
	max.s32 	%r6, %r5, %r26;
	sub.s32 	%r27, %r6, %r4;
	and.b32  	%r7, %r27, 3;
	setp.eq.s32 	%p4, %r7, 0;
	mov.f32 	%f34, 0f00000000;
	mov.u32 	%r36, %r4;
	@%p4 bra 	$L__BB0_4;
	neg.s32 	%r34, %r7;
	mov.f32 	%f34, 0f00000000;
	mov.u32 	%r36, %r4;
$L__BB0_3:
	.pragma "nounroll";
	cvt.rn.f64.s32 	%fd2, %r36;
	add.f64 	%fd3, %fd2, 0d3FE0000000000000;
	mul.f64 	%fd4, %fd3, %fd1;
	cvt.rn.f32.f64 	%f12, %fd4;
	mul.f32 	%f13, %f12, %f12;
	cvt.f64.f32 	%fd5, %f13;
	add.f64 	%fd6, %fd5, 0d3FF0000000000000;
	mov.f64 	%fd7, 0d4010000000000000;
	div.rn.f64 	%fd8, %fd7, %fd6;
	cvt.f64.f32 	%fd9, %f34;
	add.f64 	%fd10, %fd8, %fd9;
	cvt.rn.f32.f64 	%f34, %fd10;
	add.s32 	%r36, %r36, 1;
	add.s32 	%r34, %r34, 1;
	setp.ne.s32 	%p5, %r34, 0;
	@%p5 bra 	$L__BB0_3;
$L__BB0_4:
	sub.s32 	%r28, %r4, %r6;
	setp.gt.u32 	%p6, %r28, -4;
	@%p6 bra 	$L__BB0_6;
$L__BB0_5:
	cvt.rn.f64.s32 	%fd11, %r36;
	add.f64 	%fd12, %fd11, 0d3FE0000000000000;
	mul.f64 	%fd13, %fd12, %fd1;
	cvt.rn.f32.f64 	%f14, %fd13;
	mul.f32 	%f15, %f14, %f14;
	cvt.f64.f32 	%fd14, %f15;
	add.f64 	%fd15, %fd14, 0d3FF0000000000000;
	mov.f64 	%fd16, 0d4010000000000000;
	div.rn.f64 	%fd17, %fd16, %fd15;
	cvt.f64.f32 	%fd18, %f34;
	add.f64 	%fd19, %fd17, %fd18;
	cvt.rn.f32.f64 	%f16, %fd19;
	add.s32 	%r29, %r36, 1;
	cvt.rn.f64.s32 	%fd20, %r29;
	add.f64 	%fd21, %fd20, 0d3FE0000000000000;
	mul.f64 	%fd22, %fd21, %fd1;
	cvt.rn.f32.f64 	%f17, %fd22;
	mul.f32 	%f18, %f17, %f17;
	cvt.f64.f32 	%fd23, %f18;
	add.f64 	%fd24, %fd23, 0d3FF0000000000000;
	div.rn.f64 	%fd25, %fd16, %fd24;
	cvt.f64.f32 	%fd26, %f16;
	add.f64 	%fd27, %fd25, %fd26;
	cvt.rn.f32.f64 	%f19, %fd27;
	add.s32 	%r30, %r36, 2;
	cvt.rn.f64.s32 	%fd28, %r30;
	add.f64 	%fd29, %fd28, 0d3FE0000000000000;
	mul.f64 	%fd30, %fd29, %fd1;
	cvt.rn.f32.f64 	%f20, %fd30;
	mul.f32 	%f21, %f20, %f20;
	cvt.f64.f32 	%fd31, %f21;
	add.f64 	%fd32, %fd31, 0d3FF0000000000000;
	div.rn.f64 	%fd33, %fd16, %fd32;
	cvt.f64.f32 	%fd34, %f19;
	add.f64 	%fd35, %fd33, %fd34;
	cvt.rn.f32.f64 	%f22, %fd35;
	add.s32 	%r31, %r36, 3;
	cvt.rn.f64.s32 	%fd36, %r31;
	add.f64 	%fd37, %fd36, 0d3FE0000000000000;
	mul.f64 	%fd38, %fd37, %fd1;
	cvt.rn.f32.f64 	%f23, %fd38;
	mul.f32 	%f24, %f23, %f23;
	cvt.f64.f32 	%fd39, %f24;
	add.f64 	%fd40, %fd39, 0d3FF0000000000000;
	div.rn.f64 	%fd41, %fd16, %fd40;
	cvt.f64.f32 	%fd42, %f22;
	add.f64 	%fd43, %fd41, %fd42;
	cvt.rn.f32.f64 	%f34, %fd43;
	add.s32 	%r36, %r36, 4;
	setp.lt.s32 	%p7, %r36, %r5;
	@%p7 bra 	$L__BB0_5;
$L__BB0_6:
	st.shared.f32 	[%r3], %f34;
$L__BB0_7:
	bar.sync 	0;
	setp.lt.u32 	%p8, %r38, 2;
	@%p8 bra 	$L__BB0_11;
$L__BB0_8:
	shr.u32 	%r17, %r38, 1;
	setp.ge.u32 	%p9, %r2, %r17;
	@%p9 bra 	$L__BB0_10;
	shl.b32 	%r32, %r17, 2;
	add.s32 	%r33, %r3, %r32;
	ld.shared.f32 	%f25, [%r33];
	ld.shared.f32 	%f26, [%r3];
	add.f32 	%f27, %f25, %f26;
	st.shared.f32 	[%r3], %f27;
$L__BB0_10:
	bar.sync 	0;
	setp.gt.u32 	%p10, %r38, 3;
	mov.u32 	%r38, %r17;
	@%p10 bra 	$L__BB0_8;
$L__BB0_11:
	setp.ne.s32 	%p11, %r2, 0;
	@%p11 bra 	$L__BB0_13;
	ld.shared.f32 	%f28, [_ZZ9pi_kernelPffiiE16prox_partial_sum];
	cvta.to.global.u64 	%rd2, %rd1;
	atom.global.add.f32 	%f29, [%rd2], %f28;
$L__BB0_13:
	ret;

}


// ===== COMPILED SASS (sm_100) =====

	.target	sm_100

	.elftype	@"ET_EXEC"


//--------------------- .note.nv.tkinfo           --------------------------
	.section	.note.nv.tkinfo,"",@"SHT_NOTE"
	.sectionflags	@"SHF_NOTE_NV_TKINFO"
	.tkinfo
        /*0018*/ 	.word	0x00000002
        /*0030*/ 	.string	""
        /*0030*/ 	.string	"ptxas"
        /*0030*/ 	.string	"Cuda compilation tools, release 13.0, V13.0.88"
        /*0030*/ 	.string	"Build cuda_13.0.r13.0/compiler.36424714_0"
        /*0030*/ 	.string	"-arch sm_100 -m 64 "



//--------------------- .note.nv.cuinfo           --------------------------
	.section	.note.nv.cuinfo,"",@"SHT_NOTE"
	.sectionflags	@"SHF_NOTE_NV_CUINFO"
        /*0018*/ 	.short	0x0002
        /*001a*/ 	.short	0x0064
        /*001c*/ 	.short	0x0082
	.zero		2


//--------------------- .nv.info                  --------------------------
	.section	.nv.info,"",@"SHT_CUDA_INFO"
	.align	4


	//----- nvinfo : EIATTR_REGCOUNT
	.align		4
        /*0000*/ 	.byte	0x04, 0x2f
        /*0002*/ 	.short	(.L_1 - .L_0)
	.align		4
.L_0:
        /*0004*/ 	.word	index@(_Z9pi_kernelPffii)
        /*0008*/ 	.word	0x00000022


	//----- nvinfo : EIATTR_FRAME_SIZE
	.align		4
.L_1:
        /*000c*/ 	.byte	0x04, 0x11
        /*000e*/ 	.short	(.L_3 - .L_2)
	.align		4
.L_2:
        /*0010*/ 	.word	index@($__internal_0_$__cuda_sm20_div_rn_f64_full)
        /*0014*/ 	.word	0x00000000


	//----- nvinfo : EIATTR_FRAME_SIZE
	.align		4
.L_3:
        /*0018*/ 	.byte	0x04, 0x11
        /*001a*/ 	.short	(.L_5 - .L_4)
	.align		4
.L_4:
        /*001c*/ 	.word	index@(_Z9pi_kernelPffii)
        /*0020*/ 	.word	0x00000000


	//----- nvinfo : EIATTR_MIN_STACK_SIZE
	.align		4
.L_5:
        /*0024*/ 	.byte	0x04, 0x12
        /*0026*/ 	.short	(.L_7 - .L_6)
	.align		4
.L_6:
        /*0028*/ 	.word	index@(_Z9pi_kernelPffii)
        /*002c*/ 	.word	0x00000000
.L_7:


//--------------------- .nv.compat                --------------------------
	.section	.nv.compat,"",@"SHT_CUDA_COMPAT_INFO"
	.align	4
        /*0000*/ 	.byte	0x02, 0x09, 0x00, 0x00, 0x02, 0x02, 0x01, 0x00, 0x02, 0x05, 0x05, 0x00, 0x03, 0x07, 0x01, 0x01
        /*0010*/ 	.byte	0x02, 0x03, 0x00, 0x00, 0x02, 0x06, 0x01, 0x00, 0x04, 0x0b, 0x08, 0x00, 0x01, 0x00, 0x00, 0x00
        /*0020*/ 	.byte	0x00, 0x00, 0x00, 0x00


//--------------------- .nv.info._Z9pi_kernelPffii --------------------------
	.section	.nv.info._Z9pi_kernelPffii,"",@"SHT_CUDA_INFO"
	.sectionflags	@""
	.align	4


	//----- nvinfo : EIATTR_CUDA_API_VERSION
	.align		4
        /*0000*/ 	.byte	0x04, 0x37
        /*0002*/ 	.short	(.L_9 - .L_8)
.L_8:
        /*0004*/ 	.word	0x00000082


	//----- nvinfo : EIATTR_KPARAM_INFO
	.align		4
.L_9:
        /*0008*/ 	.byte	0x04, 0x17
        /*000a*/ 	.short	(.L_11 - .L_10)
.L_10:
        /*000c*/ 	.word	0x00000000
        /*0010*/ 	.short	0x0003
        /*0012*/ 	.short	0x0010
        /*0014*/ 	.byte	0x00, 0xf0, 0x11, 0x00


	//----- nvinfo : EIATTR_KPARAM_INFO
	.align		4
.L_11:
        /*0018*/ 	.byte	0x04, 0x17
        /*001a*/ 	.short	(.L_13 - .L_12)
.L_12:
        /*001c*/ 	.word	0x00000000
        /*0020*/ 	.short	0x0002
        /*0022*/ 	.short	0x000c
        /*0024*/ 	.byte	0x00, 0xf0, 0x11, 0x00


	//----- nvinfo : EIATTR_KPARAM_INFO
	.align		4
.L_13:
        /*0028*/ 	.byte	0x04, 0x17
        /*002a*/ 	.short	(.L_15 - .L_14)
.L_14:
        /*002c*/ 	.word	0x00000000
        /*0030*/ 	.short	0x0001
        /*0032*/ 	.short	0x0008
        /*0034*/ 	.byte	0x00, 0xf0, 0x11, 0x00


	//----- nvinfo : EIATTR_KPARAM_INFO
	.align		4
.L_15:
        /*0038*/ 	.byte	0x04, 0x17
        /*003a*/ 	.short	(.L_17 - .L_16)
.L_16:
        /*003c*/ 	.word	0x00000000
        /*0040*/ 	.short	0x0000
        /*0042*/ 	.short	0x0000
        /*0044*/ 	.byte	0x00, 0xf5, 0x21, 0x00


	//----- nvinfo : EIATTR_SPARSE_MMA_MASK
	.align		4
.L_17:
        /*0048*/ 	.byte	0x03, 0x50
        /*004a*/ 	.short	0x0000


	//----- nvinfo : EIATTR_MAXREG_COUNT
	.align		4
        /*004c*/ 	.byte	0x03, 0x1b
        /*004e*/ 	.short	0x00ff


	//----- nvinfo : EIATTR_NUM_BARRIERS
	.align		4
        /*0050*/ 	.byte	0x02, 0x4c
        /*0052*/ 	.byte	0x01
	.zero		1


	//----- nvinfo : EIATTR_MERCURY_ISA_VERSION
	.align		4
        /*0054*/ 	.byte	0x03, 0x5f
        /*0056*/ 	.short	0x0101


	//----- nvinfo : EIATTR_VRC_CTA_INIT_COUNT
	.align		4
        /*0058*/ 	.byte	0x02, 0x4a
	.zero		1
	.zero		1


	//----- nvinfo : EIATTR_EXIT_INSTR_OFFSETS
	.align		4
        /*005c*/ 	.byte	0x04, 0x1c
        /*005e*/ 	.short	(.L_19 - .L_18)


	//   ....[0]....
.L_18:
        /*0060*/ 	.word	0x00000d20


	//   ....[1]....
        /*0064*/ 	.word	0x00000da0


	//----- nvinfo : EIATTR_CRS_STACK_SIZE
	.align		4
.L_19:
        /*0068*/ 	.byte	0x04, 0x1e
        /*006a*/ 	.short	(.L_21 - .L_20)
.L_20:
        /*006c*/ 	.word	0x00000000


	//----- nvinfo : EIATTR_CBANK_PARAM_SIZE
	.align		4
.L_21:
        /*0070*/ 	.byte	0x03, 0x19
        /*0072*/ 	.short	0x0014


	//----- nvinfo : EIATTR_PARAM_CBANK
	.align		4
        /*0074*/ 	.byte	0x04, 0x0a
        /*0076*/ 	.short	(.L_23 - .L_22)
	.align		4
.L_22:
        /*0078*/ 	.word	index@(.nv.constant0._Z9pi_kernelPffii)
        /*007c*/ 	.short	0x0380
        /*007e*/ 	.short	0x0014


	//----- nvinfo : EIATTR_SW_WAR
	.align		4
.L_23:
        /*0080*/ 	.byte	0x04, 0x36
        /*0082*/ 	.short	(.L_25 - .L_24)
.L_24:
        /*0084*/ 	.word	0x00000008
.L_25:


//--------------------- .nv.callgraph             --------------------------
	.section	.nv.callgraph,"",@"SHT_CUDA_CALLGRAPH"
	.align	4
	.sectionentsize	8
	.align		4
        /*0000*/ 	.word	0x00000000
	.align		4
        /*0004*/ 	.word	0xffffffff
	.align		4
        /*0008*/ 	.word	0x00000000
	.align		4
        /*000c*/ 	.word	0xfffffffe
	.align		4
        /*0010*/ 	.word	0x00000000
	.align		4
        /*0014*/ 	.word	0xfffffffd
	.align		4
        /*0018*/ 	.word	0x00000000
	.align		4
        /*001c*/ 	.word	0xfffffffc


//--------------------- .text._Z9pi_kernelPffii   --------------------------
	.section	.text._Z9pi_kernelPffii,"ax",@progbits
	.align	128
        .global         _Z9pi_kernelPffii
        .type           _Z9pi_kernelPffii,@function
        .size           _Z9pi_kernelPffii,(.L_x_27 - _Z9pi_kernelPffii)
        .other          _Z9pi_kernelPffii,@"STO_CUDA_ENTRY STV_DEFAULT"
_Z9pi_kernelPffii:
.text._Z9pi_kernelPffii:
[----:B------:R-:W-:Y:S01]  /*0000*/  LDC R1, c[0x0][0x37c] ;  /* 0x0000df00ff017b82 */ /* 0x000fe20000000800 */
[----:B------:R-:W0:Y:S07]  /*0010*/  S2R R27, SR_TID.X ;  /* 0x00000000001b7919 */ /* 0x000e2e0000002100 */
[----:B------:R-:W1:Y:S01]  /*0020*/  S2UR UR5, SR_CgaCtaId ;  /* 0x00000000000579c3 */ /* 0x000e620000008800 */
[----:B------:R-:W2:Y:S01]  /*0030*/  LDCU UR7, c[0x0][0x390] ;  /* 0x00007200ff0777ac */ /* 0x000ea20008000800 */
[----:B------:R-:W-:Y:S01]  /*0040*/  BSSY.RECONVERGENT B0, `(.L_x_0) ;  /* 0x00000be000007945 */ /* 0x000fe20003800200 */
[----:B------:R-:W-:-:S05]  /*0050*/  UMOV UR4, 0x400 ;  /* 0x0000040000047882 */ /* 0x000fca0000000000 */
[----:B------:R-:W3:Y:S08]  /*0060*/  S2UR UR6, SR_CTAID.X ;  /* 0x00000000000679c3 */ /* 0x000ef00000002500 */
[----:B------:R-:W3:Y:S08]  /*0070*/  LDC R26, c[0x0][0x360] ;  /* 0x0000d800ff1a7b82 */ /* 0x000ef00000000800 */
[----:B------:R-:W4:Y:S01]  /*0080*/  LDC R0, c[0x0][0x38c] ;  /* 0x0000e300ff007b82 */ /* 0x000f220000000800 */
[----:B-1----:R-:W-:-:S06]  /*0090*/  ULEA UR4, UR5, UR4, 0x18 ;  /* 0x0000000405047291 */ /* 0x002fcc000f8ec0ff */
[----:B0-----:R-:W-:-:S05]  /*00a0*/  LEA R10, R27, UR4, 0x2 ;  /* 0x000000041b0a7c11 */ /* 0x001fca000f8e10ff */
[----:B------:R0:W-:Y:S01]  /*00b0*/  STS [R10], RZ ;  /* 0x000000ff0a007388 */ /* 0x0001e20000000800 */
[----:B---3--:R-:W-:-:S04]  /*00c0*/  IMAD R11, R26, UR6, R27 ;  /* 0x000000061a0b7c24 */ /* 0x008fc8000f8e021b */
[----:B----4-:R-:W-:-:S05]  /*00d0*/  IMAD R11, R11, R0, RZ ;  /* 0x000000000b0b7224 */ /* 0x010fca00078e02ff */
[----:B--2---:R-:W-:-:S04]  /*00e0*/  ISETP.GE.AND P0, PT, R11, UR7, PT ;  /* 0x000000070b007c0c */ /* 0x004fc8000bf06270 */
[----:B------:R-:W-:-:S13]  /*00f0*/  ISETP.LT.OR P0, PT, R0, 0x1, P0 ;  /* 0x000000010000780c */ /* 0x000fda0000701670 */
[----:B0-----:R-:W-:Y:S05]  /*0100*/  @P0 BRA `(.L_x_1) ;  /* 0x0000000800c40947 */ /* 0x001fea0003800000 */
[C---:B------:R-:W-:Y:S01]  /*0110*/  VIADDMNMX R9, R11.reuse, R0, UR7, PT ;  /* 0x000000070b097e46 */ /* 0x040fe2000b800100 */
[----:B------:R-:W0:Y:S01]  /*0120*/  LDCU UR4, c[0x0][0x388] ;  /* 0x00007100ff0477ac */ /* 0x000e220008000800 */
[----:B------:R-:W-:Y:S01]  /*0130*/  BSSY.RECONVERGENT B1, `(.L_x_2) ;  /* 0x000002c000017945 */ /* 0x000fe20003800200 */
[----:B------:R-:W-:Y:S01]  /*0140*/  IMAD.MOV.U32 R7, RZ, RZ, RZ ;  /* 0x000000ffff077224 */ /* 0x000fe200078e00ff */
[----:B------:R-:W-:Y:S01]  /*0150*/  VIADDMNMX R8, R11, 0x1, R9, !PT ;  /* 0x000000010b087846 */ /* 0x000fe20007800109 */
[--C-:B------:R-:W-:Y:S02]  /*0160*/  IMAD.MOV.U32 R6, RZ, RZ, R11.reuse ;  /* 0x000000ffff067224 */ /* 0x100fe400078e000b */
[----:B------:R-:W-:Y:S02]  /*0170*/  IMAD.MOV.U32 R4, RZ, RZ, RZ ;  /* 0x000000ffff047224 */ /* 0x000fe400078e00ff */
[----:B------:R-:W-:Y:S02]  /*0180*/  IMAD.IADD R0, R8, 0x1, -R11 ;  /* 0x0000000108007824 */ /* 0x000fe400078e0a0b */
[----:B------:R-:W-:-:S03]  /*0190*/  IMAD.MOV.U32 R5, RZ, RZ, 0x40100000 ;  /* 0x40100000ff057424 */ /* 0x000fc600078e00ff */
[----:B------:R-:W-:Y:S01]  /*01a0*/  LOP3.LUT P0, R0, R0, 0x3, RZ, 0xc0, !PT ;  /* 0x0000000300007812 */ /* 0x000fe2000780c0ff */
[----:B0-----:R-:W0:-:S12]  /*01b0*/  F2F.F64.F32 R12, UR4 ;  /* 0x00000004000c7d10 */ /* 0x001e180008201800 */
[----:B------:R-:W-:Y:S05]  /*01c0*/  @!P0 BRA `(.L_x_3) ;  /* 0x0000000000888947 */ /* 0x000fea0003800000 */
[----:B------:R-:W-:Y:S02]  /*01d0*/  IMAD.MOV R3, RZ, RZ, -R0 ;  /* 0x000000ffff037224 */ /* 0x000fe400078e0a00 */
[----:B------:R-:W-:Y:S02]  /*01e0*/  IMAD.MOV.U32 R7, RZ, RZ, RZ ;  /* 0x000000ffff077224 */ /* 0x000fe400078e00ff */
[----:B------:R-:W-:-:S07]  /*01f0*/  IMAD.MOV.U32 R6, RZ, RZ, R11 ;  /* 0x000000ffff067224 */ /* 0x000fce00078e000b */
.L_x_6:
[----:B-1----:R-:W1:Y:S01]  /*0200*/  I2F.F64 R14, R6 ;  /* 0x00000006000e7312 */ /* 0x002e620000201c00 */
[----:B------:R-:W-:Y:S01]  /*0210*/  IMAD.MOV.U32 R18, RZ, RZ, 0x1 ;  /* 0x00000001ff127424 */ /* 0x000fe200078e00ff */
[----:B------:R-:W-:Y:S01]  /*0220*/  BSSY.RECONVERGENT B2, `(.L_x_4) ;  /* 0x0000017000027945 */ /* 0x000fe20003800200 */
[----:B------:R-:W-:-:S05]  /*0230*/  VIADD R3, R3, 0x1 ;  /* 0x0000000103037836 */ /* 0x000fca0000000000 */
[----:B------:R-:W-:Y:S01]  /*0240*/  ISETP.NE.AND P1, PT, R3, RZ, PT ;  /* 0x000000ff0300720c */ /* 0x000fe20003f25270 */
[----:B-1----:R-:W-:-:S08]  /*0250*/  DADD R14, R14, 0.5 ;  /* 0x3fe000000e0e7429 */ /* 0x002fd00000000000 */
[----:B0-----:R-:W-:-:S10]  /*0260*/  DMUL R14, R12, R14 ;  /* 0x0000000e0c0e7228 */ /* 0x001fd40000000000 */
[----:B------:R-:W0:Y:S02]  /*0270*/  F2F.F32.F64 R14, R14 ;  /* 0x0000000e000e7310 */ /* 0x000e240000301000 */
[----:B0-----:R-:W-:-:S06]  /*0280*/  FMUL R0, R14, R14 ;  /* 0x0000000e0e007220 */ /* 0x001fcc0000400000 */
[----:B------:R-:W0:Y:S02]  /*0290*/  F2F.F64.F32 R16, R0 ;  /* 0x0000000000107310 */ /* 0x000e240000201800 */
[----:B0-----:R-:W-:-:S06]  /*02a0*/  DADD R16, R16, 1 ;  /* 0x3ff0000010107429 */ /* 0x001fcc0000000000 */
[----:B------:R-:W0:Y:S02]  /*02b0*/  MUFU.RCP64H R19, R17 ;  /* 0x0000001100137308 */ /* 0x000e240000001800 */
[----:B0-----:R-:W-:-:S08]  /*02c0*/  DFMA R20, -R16, R18, 1 ;  /* 0x3ff000001014742b */ /* 0x001fd00000000112 */
[----:B------:R-:W-:-:S08]  /*02d0*/  DFMA R20, R20, R20, R20 ;  /* 0x000000141414722b */ /* 0x000fd00000000014 */
[----:B------:R-:W-:-:S08]  /*02e0*/  DFMA R20, R18, R20, R18 ;  /* 0x000000141214722b */ /* 0x000fd00000000012 */
[----:B------:R-:W-:-:S08]  /*02f0*/  DFMA R18, -R16, R20, 1 ;  /* 0x3ff000001012742b */ /* 0x000fd00000000114 */
[----:B------:R-:W-:-:S08]  /*0300*/  DFMA R18, R20, R18, R20 ;  /* 0x000000121412722b */ /* 0x000fd00000000014 */
[----:B------:R-:W-:-:S08]  /*0310*/  DMUL R14, R18, 4 ;  /* 0x40100000120e7828 */ /* 0x000fd00000000000 */
[----:B------:R-:W-:-:S08]  /*0320*/  DFMA R20, -R16, R14, 4 ;  /* 0x401000001014742b */ /* 0x000fd0000000010e */
[----:B------:R-:W-:-:S10]  /*0330*/  DFMA R14, R18, R20, R14 ;  /* 0x00000014120e722b */ /* 0x000fd4000000000e */
[----:B------:R-:W-:-:S05]  /*0340*/  FFMA R0, RZ, R17, R15 ;  /* 0x00000011ff007223 */ /* 0x000fca000000000f */
[----:B------:R-:W-:-:S13]  /*0350*/  FSETP.GT.AND P0, PT, |R0|, 1.469367938527859385e-39, PT ;  /* 0x001000000000780b */ /* 0x000fda0003f04200 */
[----:B--2---:R-:W-:Y:S05]  /*0360*/  @P0 BRA `(.L_x_5) ;  /* 0x0000000000080947 */ /* 0x004fea0003800000 */
[----:B------:R-:W-:-:S07]  /*0370*/  MOV R28, 0x390 ;  /* 0x00000390001c7802 */ /* 0x000fce0000000f00 */
[----:B------:R-:W-:Y:S05]  /*0380*/  CALL.REL.NOINC `($__internal_0_$__cuda_sm20_div_rn_f64_full) ;  /* 0x0000000800887944 */ /* 0x000fea0003c00000 */
.L_x_5:
[----:B------:R-:W-:Y:S05]  /*0390*/  BSYNC.RECONVERGENT B2 ;  /* 0x0000000000027941 */ /* 0x000fea0003800200 */
.L_x_4:
[----:B------:R-:W0:Y:S01]  /*03a0*/  F2F.F64.F32 R16, R7 ;  /* 0x0000000700107310 */ /* 0x000e220000201800 */
[----:B------:R-:W-:Y:S01]  /*03b0*/  VIADD R6, R6, 0x1 ;  /* 0x0000000106067836 */ /* 0x000fe20000000000 */
[----:B0-----:R-:W-:-:S06]  /*03c0*/  DADD R16, R16, R14 ;  /* 0x0000000010107229 */ /* 0x001fcc000000000e */
[----:B------:R1:W2:Y:S01]  /*03d0*/  F2F.F32.F64 R7, R16 ;  /* 0x0000001000077310 */ /* 0x0002a20000301000 */
[----:B------:R-:W-:Y:S05]  /*03e0*/  @P1 BRA `(.L_x_6) ;  /* 0xfffffffc00841947 */ /* 0x000fea000383ffff */
.L_x_3:
[----:B------:R-:W-:Y:S05]  /*03f0*/  BSYNC.RECONVERGENT B1 ;  /* 0x0000000000017941 */ /* 0x000fea0003800200 */
.L_x_2:
[----:B------:R-:W-:Y:S01]  /*0400*/  IADD3 R8, PT, PT, R11, -R8, RZ ;  /* 0x800000080b087210 */ /* 0x000fe20007ffe0ff */
[----:B------:R-:W-:Y:S03]  /*0410*/  BSSY.RECONVERGENT B1, `(.L_x_7) ;  /* 0x000007f000017945 */ /* 0x000fe60003800200 */
[----:B------:R-:W-:-:S13]  /*0420*/  ISETP.GT.U32.AND P0, PT, R8, -0x4, PT ;  /* 0xfffffffc0800780c */ /* 0x000fda0003f04070 */
[----:B------:R-:W-:Y:S05]  /*0430*/  @P0 BRA `(.L_x_8) ;  /* 0x0000000400f00947 */ /* 0x000fea0003800000 */
.L_x_17:
[----:B---3--:R-:W3:Y:S01]  /*0440*/  I2F.F64 R2, R6 ;  /* 0x0000000600027312 */ /* 0x008ee20000201c00 */
[----:B-1----:R-:W-:Y:S01]  /*0450*/  IMAD.MOV.U32 R16, RZ, RZ, 0x1 ;  /* 0x00000001ff107424 */ /* 0x002fe200078e00ff */
[----:B------:R-:W-:Y:S01]  /*0460*/  BSSY.RECONVERGENT B2, `(.L_x_9) ;  /* 0x0000019000027945 */ /* 0x000fe20003800200 */
[----:B---3--:R-:W-:-:S08]  /*0470*/  DADD R2, R2, 0.5 ;  /* 0x3fe0000002027429 */ /* 0x008fd00000000000 */
        /* <DEDUP_REMOVED lines=16> */
[----:B----4-:R-:W-:Y:S05]  /*0580*/  @P0 BRA `(.L_x_10) ;  /* 0x0000000000180947 */ /* 0x010fea0003800000 */
[----:B------:R-:W-:Y:S01]  /*0590*/  IMAD.MOV.U32 R16, RZ, RZ, R14 ;  /* 0x000000ffff107224 */ /* 0x000fe200078e000e */
[----:B------:R-:W-:Y:S01]  /*05a0*/  MOV R28, 0x5d0 ;  /* 0x000005d0001c7802 */ /* 0x000fe20000000f00 */
[----:B------:R-:W-:-:S07]  /*05b0*/  IMAD.MOV.U32 R17, RZ, RZ, R15 ;  /* 0x000000ffff117224 */ /* 0x000fce00078e000f */
[----:B--2---:R-:W-:Y:S05]  /*05c0*/  CALL.REL.NOINC `($__internal_0_$__cuda_sm20_div_rn_f64_full) ;  /* 0x0000000400f87944 */ /* 0x004fea0003c00000 */
[----:B------:R-:W-:Y:S02]  /*05d0*/  IMAD.MOV.U32 R2, RZ, RZ, R14 ;  /* 0x000000ffff027224 */ /* 0x000fe400078e000e */
[----:B------:R-:W-:-:S07]  /*05e0*/  IMAD.MOV.U32 R3, RZ, RZ, R15 ;  /* 0x000000ffff037224 */ /* 0x000fce00078e000f */
.L_x_10:
[----:B------:R-:W-:Y:S05]  /*05f0*/  BSYNC.RECONVERGENT B2 ;  /* 0x0000000000027941 */ /* 0x000fea0003800200 */
.L_x_9:
[----:B------:R-:W-:Y:S01]  /*0600*/  VIADD R0, R6, 0x1 ;  /* 0x0000000106007836 */ /* 0x000fe20000000000 */
[----:B------:R-:W-:Y:S01]  /*0610*/  BSSY.RECONVERGENT B2, `(.L_x_11) ;  /* 0x000001a000027945 */ /* 0x000fe20003800200 */
[----:B------:R-:W-:Y:S02]  /*0620*/  IMAD.MOV.U32 R18, RZ, RZ, 0x1 ;  /* 0x00000001ff127424 */ /* 0x000fe400078e00ff */
[----:B------:R-:W0:Y:S02]  /*0630*/  I2F.F64 R14, R0 ;  /* 0x00000000000e7312 */ /* 0x000e240000201c00 */
[----:B0-----:R-:W-:-:S08]  /*0640*/  DADD R14, R14, 0.5 ;  /* 0x3fe000000e0e7429 */ /* 0x001fd00000000000 */
[----:B------:R-:W-:-:S10]  /*0650*/  DMUL R14, R12, R14 ;  /* 0x0000000e0c0e7228 */ /* 0x000fd40000000000 */
        /* <DEDUP_REMOVED lines=9> */
[----:B------:R-:W-:Y:S02]  /*06f0*/  DFMA R20, R20, R18, R20 ;  /* 0x000000121414722b */ /* 0x000fe40000000014 */
[----:B--2---:R-:W0:Y:S06]  /*0700*/  F2F.F64.F32 R18, R7 ;  /* 0x0000000700127310 */ /* 0x004e2c0000201800 */
[----:B------:R-:W-:-:S08]  /*0710*/  DMUL R14, R20, 4 ;  /* 0x40100000140e7828 */ /* 0x000fd00000000000 */
[----:B------:R-:W-:Y:S02]  /*0720*/  DFMA R22, -R16, R14, 4 ;  /* 0x401000001016742b */ /* 0x000fe4000000010e */
[----:B0-----:R-:W-:-:S06]  /*0730*/  DADD R18, R18, R2 ;  /* 0x0000000012127229 */ /* 0x001fcc0000000002 */
[----:B------:R-:W-:Y:S01]  /*0740*/  DFMA R14, R20, R22, R14 ;  /* 0x00000016140e722b */ /* 0x000fe2000000000e */
[----:B------:R0:W1:Y:S09]  /*0750*/  F2F.F32.F64 R3, R18 ;  /* 0x0000001200037310 */ /* 0x0000720000301000 */
[----:B------:R-:W-:-:S05]  /*0760*/  FFMA R0, RZ, R17, R15 ;  /* 0x00000011ff007223 */ /* 0x000fca000000000f */
[----:B------:R-:W-:-:S13]  /*0770*/  FSETP.GT.AND P0, PT, |R0|, 1.469367938527859385e-39, PT ;  /* 0x001000000000780b */ /* 0x000fda0003f04200 */
[----:B01----:R-:W-:Y:S05]  /*0780*/  @P0 BRA `(.L_x_12) ;  /* 0x0000000000080947 */ /* 0x003fea0003800000 */
[----:B------:R-:W-:-:S07]  /*0790*/  MOV R28, 0x7b0 ;  /* 0x000007b0001c7802 */ /* 0x000fce0000000f00 */
[----:B------:R-:W-:Y:S05]  /*07a0*/  CALL.REL.NOINC `($__internal_0_$__cuda_sm20_div_rn_f64_full) ;  /* 0x0000000400807944 */ /* 0x000fea0003c00000 */
.L_x_12:
[----:B------:R-:W-:Y:S05]  /*07b0*/  BSYNC.RECONVERGENT B2 ;  /* 0x0000000000027941 */ /* 0x000fea0003800200 */
.L_x_11:
[----:B------:R-:W-:Y:S01]  /*07c0*/  VIADD R0, R6, 0x2 ;  /* 0x0000000206007836 */ /* 0x000fe20000000000 */
[----:B------:R-:W0:Y:S01]  /*07d0*/  F2F.F64.F32 R2, R3 ;  /* 0x0000000300027310 */ /* 0x000e220000201800 */
[----:B------:R-:W-:Y:S01]  /*07e0*/  IMAD.MOV.U32 R20, RZ, RZ, 0x1 ;  /* 0x00000001ff147424 */ /* 0x000fe200078e00ff */
[----:B------:R-:W-:Y:S06]  /*07f0*/  BSSY.RECONVERGENT B2, `(.L_x_13) ;  /* 0x000001c000027945 */ /* 0x000fec0003800200 */
[----:B------:R-:W1:Y:S01]  /*0800*/  I2F.F64 R16, R0 ;  /* 0x0000000000107312 */ /* 0x000e620000201c00 */
[----:B0-----:R-:W-:-:S02]  /*0810*/  DADD R14, R2, R14 ;  /* 0x00000000020e7229 */ /* 0x001fc4000000000e */
[----:B-1----:R-:W-:-:S08]  /*0820*/  DADD R16, R16, 0.5 ;  /* 0x3fe0000010107429 */ /* 0x002fd00000000000 */
[----:B------:R-:W-:-:S10]  /*0830*/  DMUL R16, R12, R16 ;  /* 0x000000100c107228 */ /* 0x000fd40000000000 */
[----:B------:R-:W0:Y:S02]  /*0840*/  F2F.F32.F64 R16, R16 ;  /* 0x0000001000107310 */ /* 0x000e240000301000 */
[----:B0-----:R-:W-:-:S06]  /*0850*/  FMUL R7, R16, R16 ;  /* 0x0000001010077220 */ /* 0x001fcc0000400000 */
[----:B------:R-:W0:Y:S08]  /*0860*/  F2F.F64.F32 R18, R7 ;  /* 0x0000000700127310 */ /* 0x000e300000201800 */
[----:B------:R1:W2:Y:S01]  /*0870*/  F2F.F32.F64 R7, R14 ;  /* 0x0000000e00077310 */ /* 0x0002a20000301000 */
[----:B0-----:R-:W-:-:S07]  /*0880*/  DADD R18, R18, 1 ;  /* 0x3ff0000012127429 */ /* 0x001fce0000000000 */
        /* <DEDUP_REMOVED lines=11> */
[----:B-12---:R-:W-:Y:S05]  /*0940*/  @P0 BRA `(.L_x_14) ;  /* 0x0000000000180947 */ /* 0x006fea0003800000 */
[----:B------:R-:W-:Y:S01]  /*0950*/  MOV R16, R18 ;  /* 0x0000001200107202 */ /* 0x000fe20000000f00 */
[----:B------:R-:W-:Y:S01]  /*0960*/  IMAD.MOV.U32 R17, RZ, RZ, R19 ;  /* 0x000000ffff117224 */ /* 0x000fe200078e0013 */
[----:B------:R-:W-:-:S07]  /*0970*/  MOV R28, 0x990 ;  /* 0x00000990001c7802 */ /* 0x000fce0000000f00 */
[----:B------:R-:W-:Y:S05]  /*0980*/  CALL.REL.NOINC `($__internal_0_$__cuda_sm20_div_rn_f64_full) ;  /* 0x0000000400087944 */ /* 0x000fea0003c00000 */
[----:B------:R-:W-:Y:S02]  /*0990*/  IMAD.MOV.U32 R16, RZ, RZ, R14 ;  /* 0x000000ffff107224 */ /* 0x000fe400078e000e */
[----:B------:R-:W-:-:S07]  /*09a0*/  IMAD.MOV.U32 R17, RZ, RZ, R15 ;  /* 0x000000ffff117224 */ /* 0x000fce00078e000f */
.L_x_14:
[----:B------:R-:W-:Y:S05]  /*09b0*/  BSYNC.RECONVERGENT B2 ;  /* 0x0000000000027941 */ /* 0x000fea0003800200 */
.L_x_13:
        /* <DEDUP_REMOVED lines=8> */
[----:B------:R-:W0:Y:S08]  /*0a40*/  F2F.F64.F32 R2, R7 ;  /* 0x0000000700027310 */ /* 0x000e300000201800 */
[----:B------:R-:W1:Y:S01]  /*0a50*/  F2F.F64.F32 R18, R8 ;  /* 0x0000000800127310 */ /* 0x000e620000201800 */
[----:B0-----:R-:W-:Y:S02]  /*0a60*/  DADD R2, R2, R16 ;  /* 0x0000000002027229 */ /* 0x001fe40000000010 */
[----:B-1----:R-:W-:-:S08]  /*0a70*/  DADD R18, R18, 1 ;  /* 0x3ff0000012127429 */ /* 0x002fd00000000000 */
[----:B------:R0:W1:Y:S08]  /*0a80*/  F2F.F32.F64 R3, R2 ;  /* 0x0000000200037310 */ /* 0x0000700000301000 */
[----:B------:R-:W2:Y:S02]  /*0a90*/  MUFU.RCP64H R15, R19 ;  /* 0x00000013000f7308 */ /* 0x000ea40000001800 */
[----:B--2---:R-:W-:-:S08]  /*0aa0*/  DFMA R20, -R18, R14, 1 ;  /* 0x3ff000001214742b */ /* 0x004fd0000000010e */
        /* <DEDUP_REMOVED lines=9> */
[----:B01----:R-:W-:Y:S05]  /*0b40*/  @P0 BRA `(.L_x_16) ;  /* 0x0000000000100947 */ /* 0x003fea0003800000 */
[----:B------:R-:W-:Y:S01]  /*0b50*/  IMAD.MOV.U32 R16, RZ, RZ, R18 ;  /* 0x000000ffff107224 */ /* 0x000fe200078e0012 */
[----:B------:R-:W-:Y:S01]  /*0b60*/  MOV R28, 0xb90 ;  /* 0x00000b90001c7802 */ /* 0x000fe20000000f00 */
[----:B------:R-:W-:-:S07]  /*0b70*/  IMAD.MOV.U32 R17, RZ, RZ, R19 ;  /* 0x000000ffff117224 */ /* 0x000fce00078e0013 */
[----:B------:R-:W-:Y:S05]  /*0b80*/  CALL.REL.NOINC `($__internal_0_$__cuda_sm20_div_rn_f64_full) ;  /* 0x0000000000887944 */ /* 0x000fea0003c00000 */
.L_x_16:
[----:B------:R-:W-:Y:S05]  /*0b90*/  BSYNC.RECONVERGENT B2 ;  /* 0x0000000000027941 */ /* 0x000fea0003800200 */
.L_x_15:
[----:B------:R-:W0:Y:S01]  /*0ba0*/  F2F.F64.F32 R2, R3 ;  /* 0x0000000300027310 */ /* 0x000e220000201800 */
[----:B------:R-:W-:-:S05]  /*0bb0*/  VIADD R6, R6, 0x4 ;  /* 0x0000000406067836 */ /* 0x000fca0000000000 */
[----:B------:R-:W-:Y:S01]  /*0bc0*/  ISETP.GE.AND P0, PT, R6, R9, PT ;  /* 0x000000090600720c */ /* 0x000fe20003f06270 */
[----:B0-----:R-:W-:-:S06]  /*0bd0*/  DADD R14, R2, R14 ;  /* 0x00000000020e7229 */ /* 0x001fcc000000000e */
[----:B------:R3:W4:Y:S06]  /*0be0*/  F2F.F32.F64 R7, R14 ;  /* 0x0000000e00077310 */ /* 0x00072c0000301000 */
[----:B------:R-:W-:Y:S05]  /*0bf0*/  @!P0 BRA `(.L_x_17) ;  /* 0xfffffff800108947 */ /* 0x000fea000383ffff */
.L_x_8:
[----:B------:R-:W-:Y:S05]  /*0c00*/  BSYNC.RECONVERGENT B1 ;  /* 0x0000000000017941 */ /* 0x000fea0003800200 */
.L_x_7:
[----:B--2-4-:R2:W-:Y:S02]  /*0c10*/  STS [R10], R7 ;  /* 0x000000070a007388 */ /* 0x0145e40000000800 */
.L_x_1:
[----:B------:R-:W-:Y:S05]  /*0c20*/  BSYNC.RECONVERGENT B0 ;  /* 0x0000000000007941 */ /* 0x000fea0003800200 */
.L_x_0:
[----:B------:R-:W-:Y:S01]  /*0c30*/  BAR.SYNC.DEFER_BLOCKING 0x0 ;  /* 0x0000000000007b1d */ /* 0x000fe20000010000 */
[----:B------:R-:W-:Y:S02]  /*0c40*/  ISETP.GE.U32.AND P1, PT, R26, 0x2, PT ;  /* 0x000000021a00780c */ /* 0x000fe40003f26070 */
[----:B------:R-:W-:-:S11]  /*0c50*/  ISETP.NE.AND P0, PT, R27, RZ, PT ;  /* 0x000000ff1b00720c */ /* 0x000fd60003f05270 */
[----:B------:R-:W-:Y:S05]  /*0c60*/  @!P1 BRA `(.L_x_18) ;  /* 0x00000000002c9947 */ /* 0x000fea0003800000 */
.L_x_19:
[----:B------:R-:W-:-:S04]  /*0c70*/  SHF.R.U32.HI R2, RZ, 0x1, R26 ;  /* 0x00000001ff027819 */ /* 0x000fc8000001161a */
[----:B------:R-:W-:-:S13]  /*0c80*/  ISETP.GE.U32.AND P1, PT, R27, R2, PT ;  /* 0x000000021b00720c */ /* 0x000fda0003f26070 */
[----:B------:R-:W-:Y:S01]  /*0c90*/  @!P1 IMAD R0, R2, 0x4, R10 ;  /* 0x0000000402009824 */ /* 0x000fe200078e020a */
[----:B------:R-:W-:Y:S05]  /*0ca0*/  @!P1 LDS R3, [R10] ;  /* 0x000000000a039984 */ /* 0x000fea0000000800 */
[----:B------:R-:W4:Y:S02]  /*0cb0*/  @!P1 LDS R0, [R0] ;  /* 0x0000000000009984 */ /* 0x000f240000000800 */
[----:B----4-:R-:W-:-:S05]  /*0cc0*/  @!P1 FADD R3, R0, R3 ;  /* 0x0000000300039221 */ /* 0x010fca0000000000 */
[----:B------:R4:W-:Y:S01]  /*0cd0*/  @!P1 STS [R10], R3 ;  /* 0x000000030a009388 */ /* 0x0009e20000000800 */
[----:B------:R-:W-:Y:S01]  /*0ce0*/  BAR.SYNC.DEFER_BLOCKING 0x0 ;  /* 0x0000000000007b1d */ /* 0x000fe20000010000 */
[----:B------:R-:W-:Y:S02]  /*0cf0*/  ISETP.GT.U32.AND P1, PT, R26, 0x3, PT ;  /* 0x000000031a00780c */ /* 0x000fe40003f24070 */
[----:B------:R-:W-:-:S11]  /*0d00*/  MOV R26, R2 ;  /* 0x00000002001a7202 */ /* 0x000fd60000000f00 */
[----:B----4-:R-:W-:Y:S05]  /*0d10*/  @P1 BRA `(.L_x_19) ;  /* 0xfffffffc00d41947 */ /* 0x010fea000383ffff */
.L_x_18:
[----:B------:R-:W-:Y:S05]  /*0d20*/  @P0 EXIT ;  /* 0x000000000000094d */ /* 0x000fea0003800000 */
[----:B------:R-:W4:Y:S01]  /*0d30*/  S2UR UR5, SR_CgaCtaId ;  /* 0x00000000000579c3 */ /* 0x000f220000008800 */
[----:B------:R-:W-:-:S07]  /*0d40*/  UMOV UR4, 0x400 ;  /* 0x0000040000047882 */ /* 0x000fce0000000000 */
[----:B------:R-:W5:Y:S01]  /*0d50*/  LDC.64 R2, c[0x0][0x380] ;  /* 0x0000e000ff027b82 */ /* 0x000f620000000a00 */
[----:B----4-:R-:W-:-:S09]  /*0d60*/  ULEA UR4, UR5, UR4, 0x18 ;  /* 0x0000000405047291 */ /* 0x010fd2000f8ec0ff */
[----:B------:R-:W5:Y:S02]  /*0d70*/  LDS R5, [UR4] ;  /* 0x00000004ff057984 */ /* 0x000f640008000800 */
[----:B------:R-:W5:Y:S02]  /*0d80*/  LDCU.64 UR4, c[0x0][0x358] ;  /* 0x00006b00ff0477ac */ /* 0x000f640008000a00 */
[----:B-----5:R-:W-:Y:S01]  /*0d90*/  REDG.E.ADD.F32.FTZ.RN.STRONG.GPU desc[UR4][R2.64], R5 ;  /* 0x00000005020079a6 */ /* 0x020fe2000c12f304 */
[----:B------:R-:W-:Y:S05]  /*0da0*/  EXIT ;  /* 0x000000000000794d */ /* 0x000fea0003800000 */
        .weak           $__internal_0_$__cuda_sm20_div_rn_f64_full
        .type           $__internal_0_$__cuda_sm20_div_rn_f64_full,@function
        .size           $__internal_0_$__cuda_sm20_div_rn_f64_full,(.L_x_27 - $__internal_0_$__cuda_sm20_div_rn_f64_full)
$__internal_0_$__cuda_sm20_div_rn_f64_full:
[C---:B------:R-:W-:Y:S01]  /*0db0*/  FSETP.GEU.AND P0, PT, |R17|.reuse, 1.469367938527859385e-39, PT ;  /* 0x001000001100780b */ /* 0x040fe20003f0e200 */
[----:B------:R-:W-:Y:S01]  /*0dc0*/  IMAD.MOV.U32 R18, RZ, RZ, 0x1 ;  /* 0x00000001ff127424 */ /* 0x000fe200078e00ff */
[C---:B------:R-:W-:Y:S01]  /*0dd0*/  LOP3.LUT R14, R17.reuse, 0x800fffff, RZ, 0xc0, !PT ;  /* 0x800fffff110e7812 */ /* 0x040fe200078ec0ff */
[----:B------:R-:W-:Y:S01]  /*0de0*/  IMAD.MOV.U32 R0, RZ, RZ, 0x1ca00000 ;  /* 0x1ca00000ff007424 */ /* 0x000fe200078e00ff */
[----:B------:R-:W-:Y:S02]  /*0df0*/  LOP3.LUT R25, R17, 0x7ff00000, RZ, 0xc0, !PT ;  /* 0x7ff0000011197812 */ /* 0x000fe400078ec0ff */
[----:B------:R-:W-:Y:S01]  /*0e00*/  LOP3.LUT R15, R14, 0x3ff00000, RZ, 0xfc, !PT ;  /* 0x3ff000000e0f7812 */ /* 0x000fe200078efcff */
[----:B------:R-:W-:Y:S01]  /*0e10*/  IMAD.MOV.U32 R14, RZ, RZ, R16 ;  /* 0x000000ffff0e7224 */ /* 0x000fe200078e0010 */
[----:B------:R-:W-:-:S04]  /*0e20*/  LOP3.LUT R2, R5, 0x7ff00000, RZ, 0xc0, !PT ;  /* 0x7ff0000005027812 */ /* 0x000fc800078ec0ff */
[----:B------:R-:W-:Y:S01]  /*0e30*/  ISETP.GE.U32.AND P2, PT, R2, R25, PT ;  /* 0x000000190200720c */ /* 0x000fe20003f46070 */
[----:B------:R-:W-:Y:S01]  /*0e40*/  @!P0 DMUL R14, R16, 8.98846567431157953865e+307 ;  /* 0x7fe00000100e8828 */ /* 0x000fe20000000000 */
[----:B------:R-:W-:-:S05]  /*0e50*/  IMAD.MOV.U32 R29, RZ, RZ, R2 ;  /* 0x000000ffff1d7224 */ /* 0x000fca00078e0002 */
[----:B------:R-:W0:Y:S02]  /*0e60*/  MUFU.RCP64H R19, R15 ;  /* 0x0000000f00137308 */ /* 0x000e240000001800 */
[----:B0-----:R-:W-:-:S08]  /*0e70*/  DFMA R20, R18, -R14, 1 ;  /* 0x3ff000001214742b */ /* 0x001fd0000000080e */
[----:B------:R-:W-:-:S08]  /*0e80*/  DFMA R20, R20, R20, R20 ;  /* 0x000000141414722b */ /* 0x000fd00000000014 */
[----:B------:R-:W-:Y:S01]  /*0e90*/  DFMA R20, R18, R20, R18 ;  /* 0x000000141214722b */ /* 0x000fe20000000012 */
[----:B------:R-:W-:Y:S01]  /*0ea0*/  SEL R19, R0, 0x63400000, !P2 ;  /* 0x6340000000137807 */ /* 0x000fe20005000000 */
[----:B------:R-:W-:Y:S01]  /*0eb0*/  IMAD.MOV.U32 R18, RZ, RZ, R4 ;  /* 0x000000ffff127224 */ /* 0x000fe200078e0004 */
[----:B------:R-:W-:Y:S02]  /*0ec0*/  FSETP.GEU.AND P2, PT, |R5|, 1.469367938527859385e-39, PT ;  /* 0x001000000500780b */ /* 0x000fe40003f4e200 */
[----:B------:R-:W-:-:S03]  /*0ed0*/  LOP3.LUT R19, R19, 0x800fffff, R5, 0xf8, !PT ;  /* 0x800fffff13137812 */ /* 0x000fc600078ef805 */
[----:B------:R-:W-:-:S08]  /*0ee0*/  DFMA R22, R20, -R14, 1 ;  /* 0x3ff000001416742b */ /* 0x000fd0000000080e */
[----:B------:R-:W-:Y:S01]  /*0ef0*/  DFMA R20, R20, R22, R20 ;  /* 0x000000161414722b */ /* 0x000fe20000000014 */
[----:B------:R-:W-:Y:S10]  /*0f00*/  @P2 BRA `(.L_x_20) ;  /* 0x0000000000202947 */ /* 0x000ff40003800000 */
[----:B------:R-:W-:Y:S01]  /*0f10*/  LOP3.LUT R23, R17, 0x7ff00000, RZ, 0xc0, !PT ;  /* 0x7ff0000011177812 */ /* 0x000fe200078ec0ff */
[----:B------:R-:W-:-:S03]  /*0f20*/  IMAD.MOV.U32 R22, RZ, RZ, RZ ;  /* 0x000000ffff167224 */ /* 0x000fc600078e00ff */
[----:B------:R-:W-:-:S04]  /*0f30*/  ISETP.GE.U32.AND P2, PT, R2, R23, PT ;  /* 0x000000170200720c */ /* 0x000fc80003f46070 */
[----:B------:R-:W-:-:S04]  /*0f40*/  SEL R23, R0, 0x63400000, !P2 ;  /* 0x6340000000177807 */ /* 0x000fc80005000000 */
[----:B------:R-:W-:-:S04]  /*0f50*/  LOP3.LUT R23, R23, 0x80000000, R5, 0xf8, !PT ;  /* 0x8000000017177812 */ /* 0x000fc800078ef805 */
[----:B------:R-:W-:-:S06]  /*0f60*/  LOP3.LUT R23, R23, 0x100000, RZ, 0xfc, !PT ;  /* 0x0010000017177812 */ /* 0x000fcc00078efcff */
[----:B------:R-:W-:-:S10]  /*0f70*/  DFMA R18, R18, 2, -R22 ;  /* 0x400000001212782b */ /* 0x000fd40000000816 */
[----:B------:R-:W-:-:S07]  /*0f80*/  LOP3.LUT R29, R19, 0x7ff00000, RZ, 0xc0, !PT ;  /* 0x7ff00000131d7812 */ /* 0x000fce00078ec0ff */
.L_x_20:
[----:B------:R-:W-:Y:S01]  /*0f90*/  VIADD R31, R29, 0xffffffff ;  /* 0xffffffff1d1f7836 */ /* 0x000fe20000000000 */
[----:B------:R-:W-:Y:S01]  /*0fa0*/  DMUL R22, R20, R18 ;  /* 0x0000001214167228 */ /* 0x000fe20000000000 */
[----:B------:R-:W-:Y:S01]  /*0fb0*/  IMAD.MOV.U32 R30, RZ, RZ, R25 ;  /* 0x000000ffff1e7224 */ /* 0x000fe200078e0019 */
[----:B------:R-:W-:Y:S01]  /*0fc0*/  @!P0 LOP3.LUT R30, R15, 0x7ff00000, RZ, 0xc0, !PT ;  /* 0x7ff000000f1e8812 */ /* 0x000fe200078ec0ff */
[----:B------:R-:W-:Y:S01]  /*0fd0*/  BSSY.RECONVERGENT B3, `(.L_x_21) ;  /* 0x0000037000037945 */ /* 0x000fe20003800200 */
[----:B------:R-:W-:Y:S02]  /*0fe0*/  ISETP.GT.U32.AND P0, PT, R31, 0x7feffffe, PT ;  /* 0x7feffffe1f00780c */ /* 0x000fe40003f04070 */
[----:B------:R-:W-:Y:S02]  /*0ff0*/  IADD3 R31, PT, PT, R30, -0x1, RZ ;  /* 0xffffffff1e1f7810 */ /* 0x000fe40007ffe0ff */
[----:B------:R-:W-:Y:S02]  /*1000*/  DFMA R24, R22, -R14, R18 ;  /* 0x8000000e1618722b */ /* 0x000fe40000000012 */
[----:B------:R-:W-:-:S06]  /*1010*/  ISETP.GT.U32.OR P0, PT, R31, 0x7feffffe, P0 ;  /* 0x7feffffe1f00780c */ /* 0x000fcc0000704470 */
[----:B------:R-:W-:-:S07]  /*1020*/  DFMA R24, R20, R24, R22 ;  /* 0x000000181418722b */ /* 0x000fce0000000016 */
[----:B------:R-:W-:Y:S05]  /*1030*/  @P0 BRA `(.L_x_22) ;  /* 0x00000000006c0947 */ /* 0x000fea0003800000 */
[----:B------:R-:W-:Y:S01]  /*1040*/  LOP3.LUT R21, R17, 0x7ff00000, RZ, 0xc0, !PT ;  /* 0x7ff0000011157812 */ /* 0x000fe200078ec0ff */
[----:B------:R-:W-:-:S03]  /*1050*/  IMAD.MOV.U32 R22, RZ, RZ, RZ ;  /* 0x000000ffff167224 */ /* 0x000fc600078e00ff */
[CC--:B------:R-:W-:Y:S02]  /*1060*/  VIADDMNMX R20, R2.reuse, -R21.reuse, 0xb9600000, !PT ;  /* 0xb960000002147446 */ /* 0x0c0fe40007800915 */
[----:B------:R-:W-:Y:S02]  /*1070*/  ISETP.GE.U32.AND P0, PT, R2, R21, PT ;  /* 0x000000150200720c */ /* 0x000fe40003f06070 */
[----:B------:R-:W-:Y:S02]  /*1080*/  VIMNMX R20, PT, PT, R20, 0x46a00000, PT ;  /* 0x46a0000014147848 */ /* 0x000fe40003fe0100 */
[----:B------:R-:W-:-:S05]  /*1090*/  SEL R21, R0, 0x63400000, !P0 ;  /* 0x6340000000157807 */ /* 0x000fca0004000000 */
[----:B------:R-:W-:-:S04]  /*10a0*/  IMAD.IADD R0, R20, 0x1, -R21 ;  /* 0x0000000114007824 */ /* 0x000fc800078e0a15 */
[----:B------:R-:W-:-:S06]  /*10b0*/  VIADD R23, R0, 0x7fe00000 ;  /* 0x7fe0000000177836 */ /* 0x000fcc0000000000 */
[----:B------:R-:W-:-:S10]  /*10c0*/  DMUL R20, R24, R22 ;  /* 0x0000001618147228 */ /* 0x000fd40000000000 */
[----:B------:R-:W-:-:S13]  /*10d0*/  FSETP.GTU.AND P0, PT, |R21|, 1.469367938527859385e-39, PT ;  /* 0x001000001500780b */ /* 0x000fda0003f0c200 */
[----:B------:R-:W-:Y:S05]  /*10e0*/  @P0 BRA `(.L_x_23) ;  /* 0x0000000000940947 */ /* 0x000fea0003800000 */
[----:B------:R-:W-:Y:S01]  /*10f0*/  DFMA R14, R24, -R14, R18 ;  /* 0x8000000e180e722b */ /* 0x000fe20000000012 */
[----:B------:R-:W-:-:S09]  /*1100*/  IMAD.MOV.U32 R22, RZ, RZ, RZ ;  /* 0x000000ffff167224 */ /* 0x000fd200078e00ff */
[C---:B------:R-:W-:Y:S02]  /*1110*/  FSETP.NEU.AND P0, PT, R15.reuse, RZ, PT ;  /* 0x000000ff0f00720b */ /* 0x040fe40003f0d000 */
[----:B------:R-:W-:-:S04]  /*1120*/  LOP3.LUT R17, R15, 0x80000000, R17, 0x48, !PT ;  /* 0x800000000f117812 */ /* 0x000fc800078e4811 */
[----:B------:R-:W-:-:S07]  /*1130*/  LOP3.LUT R23, R17, R23, RZ, 0xfc, !PT ;  /* 0x0000001711177212 */ /* 0x000fce00078efcff */
[----:B------:R-:W-:Y:S05]  /*1140*/  @!P0 BRA `(.L_x_23) ;  /* 0x00000000007c8947 */ /* 0x000fea0003800000 */
[----:B------:R-:W-:Y:S01]  /*1150*/  IMAD.MOV R15, RZ, RZ, -R0 ;  /* 0x000000ffff0f7224 */ /* 0x000fe200078e0a00 */
[----:B------:R-:W-:Y:S01]  /*1160*/  DMUL.RP R22, R24, R22 ;  /* 0x0000001618167228 */ /* 0x000fe20000008000 */
[----:B------:R-:W-:-:S06]  /*1170*/  IMAD.MOV.U32 R14, RZ, RZ, RZ ;  /* 0x000000ffff0e7224 */ /* 0x000fcc00078e00ff */
[----:B------:R-:W-:-:S03]  /*1180*/  DFMA R14, R20, -R14, R24 ;  /* 0x8000000e140e722b */ /* 0x000fc60000000018 */
[----:B------:R-:W-:-:S03]  /*1190*/  LOP3.LUT R17, R23, R17, RZ, 0x3c, !PT ;  /* 0x0000001117117212 */ /* 0x000fc600078e3cff */
[----:B------:R-:W-:-:S04]  /*11a0*/  IADD3 R14, PT, PT, -R0, -0x43300000, RZ ;  /* 0xbcd00000000e7810 */ /* 0x000fc80007ffe1ff */
[----:B------:R-:W-:-:S04]  /*11b0*/  FSETP.NEU.AND P0, PT, |R15|, R14, PT ;  /* 0x0000000e0f00720b */ /* 0x000fc80003f0d200 */
[----:B------:R-:W-:Y:S02]  /*11c0*/  FSEL R20, R22, R20, !P0 ;  /* 0x0000001416147208 */ /* 0x000fe40004000000 */
[----:B------:R-:W-:Y:S01]  /*11d0*/  FSEL R21, R17, R21, !P0 ;  /* 0x0000001511157208 */ /* 0x000fe20004000000 */
[----:B------:R-:W-:Y:S06]  /*11e0*/  BRA `(.L_x_23) ;  /* 0x0000000000547947 */ /* 0x000fec0003800000 */
.L_x_22:
[----:B------:R-:W-:-:S14]  /*11f0*/  DSETP.NAN.AND P0, PT, R4, R4, PT ;  /* 0x000000040400722a */ /* 0x000fdc0003f08000 */
[----:B------:R-:W-:Y:S05]  /*1200*/  @P0 BRA `(.L_x_24) ;  /* 0x0000000000440947 */ /* 0x000fea0003800000 */
[----:B------:R-:W-:-:S14]  /*1210*/  DSETP.NAN.AND P0, PT, R16, R16, PT ;  /* 0x000000101000722a */ /* 0x000fdc0003f08000 */
[----:B------:R-:W-:Y:S05]  /*1220*/  @P0 BRA `(.L_x_25) ;  /* 0x0000000000300947 */ /* 0x000fea0003800000 */
[----:B------:R-:W-:Y:S01]  /*1230*/  ISETP.NE.AND P0, PT, R29, R30, PT ;  /* 0x0000001e1d00720c */ /* 0x000fe20003f05270 */
[----:B------:R-:W-:Y:S02]  /*1240*/  IMAD.MOV.U32 R20, RZ, RZ, 0x0 ;  /* 0x00000000ff147424 */ /* 0x000fe400078e00ff */
[----:B------:R-:W-:-:S10]  /*1250*/  IMAD.MOV.U32 R21, RZ, RZ, -0x80000 ;  /* 0xfff80000ff157424 */ /* 0x000fd400078e00ff */
[----:B------:R-:W-:Y:S05]  /*1260*/  @!P0 BRA `(.L_x_23) ;  /* 0x0000000000348947 */ /* 0x000fea0003800000 */
[----:B------:R-:W-:Y:S02]  /*1270*/  ISETP.NE.AND P0, PT, R29, 0x7ff00000, PT ;  /* 0x7ff000001d00780c */ /* 0x000fe40003f05270 */
[----:B------:R-:W-:Y:S02]  /*1280*/  LOP3.LUT R21, R5, 0x80000000, R17, 0x48, !PT ;  /* 0x8000000005157812 */ /* 0x000fe400078e4811 */
[----:B------:R-:W-:-:S13]  /*1290*/  ISETP.EQ.OR P0, PT, R30, RZ, !P0 ;  /* 0x000000ff1e00720c */ /* 0x000fda0004702670 */
[----:B------:R-:W-:Y:S02]  /*12a0*/  @P0 LOP3.LUT R0, R21, 0x7ff00000, RZ, 0xfc, !PT ;  /* 0x7ff0000015000812 */ /* 0x000fe400078efcff */
[----:B------:R-:W-:Y:S01]  /*12b0*/  @!P0 MOV R20, RZ ;  /* 0x000000ff00148202 */ /* 0x000fe20000000f00 */
[----:B------:R-:W-:Y:S02]  /*12c0*/  @P0 IMAD.MOV.U32 R20, RZ, RZ, RZ ;  /* 0x000000ffff140224 */ /* 0x000fe400078e00ff */
[----:B------:R-:W-:Y:S01]  /*12d0*/  @P0 IMAD.MOV.U32 R21, RZ, RZ, R0 ;  /* 0x000000ffff150224 */ /* 0x000fe200078e0000 */
[----:B------:R-:W-:Y:S06]  /*12e0*/  BRA `(.L_x_23) ;  /* 0x0000000000147947 */ /* 0x000fec0003800000 */
.L_x_25:
[----:B------:R-:W-:Y:S01]  /*12f0*/  LOP3.LUT R21, R17, 0x80000, RZ, 0xfc, !PT ;  /* 0x0008000011157812 */ /* 0x000fe200078efcff */
[----:B------:R-:W-:Y:S01]  /*1300*/  IMAD.MOV.U32 R20, RZ, RZ, R16 ;  /* 0x000000ffff147224 */ /* 0x000fe200078e0010 */
[----:B------:R-:W-:Y:S06]  /*1310*/  BRA `(.L_x_23) ;  /* 0x0000000000087947 */ /* 0x000fec0003800000 */
.L_x_24:
[----:B------:R-:W-:Y:S01]  /*1320*/  LOP3.LUT R21, R5, 0x80000, RZ, 0xfc, !PT ;  /* 0x0008000005157812 */ /* 0x000fe200078efcff */
[----:B------:R-:W-:-:S07]  /*1330*/  IMAD.MOV.U32 R20, RZ, RZ, R4 ;  /* 0x000000ffff147224 */ /* 0x000fce00078e0004 */
.L_x_23:
[----:B------:R-:W-:Y:S05]  /*1340*/  BSYNC.RECONVERGENT B3 ;  /* 0x0000000000037941 */ /* 0x000fea0003800200 */
.L_x_21:
[----:B------:R-:W-:Y:S02]  /*1350*/  IMAD.MOV.U32 R29, RZ, RZ, 0x0 ;  /* 0x00000000ff1d7424 */ /* 0x000fe400078e00ff */
[----:B------:R-:W-:Y:S02]  /*1360*/  IMAD.MOV.U32 R14, RZ, RZ, R20 ;  /* 0x000000ffff0e7224 */ /* 0x000fe400078e0014 */
[----:B------:R-:W-:Y:S01]  /*1370*/  IMAD.MOV.U32 R15, RZ, RZ, R21 ;  /* 0x000000ffff0f7224 */ /* 0x000fe200078e0015 */
[----:B------:R-:W-:Y:S06]  /*1380*/  RET.REL.NODEC R28 `(_Z9pi_kernelPffii) ;  /* 0xffffffec1c1c7950 */ /* 0x000fec0003c3ffff */
.L_x_26:
[----:B------:R-:W-:-:S00]  /*1390*/  BRA `(.L_x_26) ;  /* 0xfffffffc00fc7947 */ /* 0x000fc0000383ffff */
[----:B------:R-:W-:-:S00]  /*13a0*/  NOP ;  /* 0x0000000000007918 */ /* 0x000fc00000000000 */
        /* <DEDUP_REMOVED lines=13> */
.L_x_27:


//--------------------- .nv.shared._Z9pi_kernelPffii --------------------------
	.section	.nv.shared._Z9pi_kernelPffii,"aw",@nobits
	.sectionflags	@""
	.align	4
.nv.shared._Z9pi_kernelPffii:
	.zero		5120


//--------------------- .nv.shared.reserved.0     --------------------------
	.section	.nv.shared.reserved.0,"aw",@nobits
	.weak		__nv_reservedSMEM_offset_0_alias
	.size		__nv_reservedSMEM_offset_0_alias, 0, 64
	.other		__nv_reservedSMEM_offset_0_alias,@"STO_CUDA_RESERVED_SHARED STV_DEFAULT"
__nv_reservedSMEM_offset_0_alias:
	.zero		0
	.zero		64


//--------------------- .nv.constant0._Z9pi_kernelPffii --------------------------
	.section	.nv.constant0._Z9pi_kernelPffii,"a",@progbits
	.sectionflags	@""
	.align	4
.nv.constant0._Z9pi_kernelPffii:
	.zero		916


//--------------------- SYMBOLS --------------------------

	.type		.nv.reservedSmem.offset0,@object
	.size		.nv.reservedSmem.offset0,0x4
	.type		.nv.reservedSmem.cap,@object
	.size		.nv.reservedSmem.cap,0x4
